//
// Generated by NVIDIA NVVM Compiler
//
// Compiler Build ID: CL-36424714
// Cuda compilation tools, release 13.0, V13.0.88
// Based on NVVM 20.0.0
//

.version 9.0
.target sm_100
.address_size 64

	// .globl	_Z13max_reductionPiS_
// _ZZ13max_reductionPiS_E11partial_sum has been demoted
// _ZZ13min_reductionPiS_E11partial_sum has been demoted
// _ZZ13sum_reductionPiS_E11partial_sum has been demoted
// _ZZ18variance_reductionPiS_PfE11partial_sum has been demoted

.visible .entry _Z13max_reductionPiS_(
	.param .u64 .ptr .align 1 _Z13max_reductionPiS__param_0,
	.param .u64 .ptr .align 1 _Z13max_reductionPiS__param_1
)
{
	.reg .pred 	%p<5>;
	.reg .b32 	%r<18>;
	.reg .b64 	%rd<9>;
	// demoted variable
	.shared .align 4 .b8 _ZZ13max_reductionPiS_E11partial_sum[4096];
	ld.param.u64 	%rd2, [_Z13max_reductionPiS__param_0];
	ld.param.u64 	%rd1, [_Z13max_reductionPiS__param_1];
	cvta.to.global.u64 	%rd3, %rd2;
	mov.u32 	%r1, %ctaid.x;
	mov.u32 	%r17, %ntid.x;
	mov.u32 	%r3, %tid.x;
	mad.lo.s32 	%r7, %r1, %r17, %r3;
	mul.wide.s32 	%rd4, %r7, 4;
	add.s64 	%rd5, %rd3, %rd4;
	ld.global.u32 	%r8, [%rd5];
	shl.b32 	%r9, %r3, 2;
	mov.u32 	%r10, _ZZ13max_reductionPiS_E11partial_sum;
	add.s32 	%r4, %r10, %r9;
	st.shared.u32 	[%r4], %r8;
	bar.sync 	0;
	setp.lt.u32 	%p1, %r17, 2;
	@%p1 bra 	$L__BB0_4;
$L__BB0_1:
	shr.u32 	%r6, %r17, 1;
	setp.ge.u32 	%p2, %r3, %r6;
	@%p2 bra 	$L__BB0_3;
	ld.shared.u32 	%r11, [%r4];
	shl.b32 	%r12, %r6, 2;
	add.s32 	%r13, %r4, %r12;
	ld.shared.u32 	%r14, [%r13];
	max.s32 	%r15, %r11, %r14;
	st.shared.u32 	[%r4], %r15;
$L__BB0_3:
	bar.sync 	0;
	setp.gt.u32 	%p3, %r17, 3;
	mov.u32 	%r17, %r6;
	@%p3 bra 	$L__BB0_1;
$L__BB0_4:
	setp.ne.s32 	%p4, %r3, 0;
	@%p4 bra 	$L__BB0_6;
	ld.shared.u32 	%r16, [_ZZ13max_reductionPiS_E11partial_sum];
	cvta.to.global.u64 	%rd6, %rd1;
	mul.wide.u32 	%rd7, %r1, 4;
	add.s64 	%rd8, %rd6, %rd7;
	st.global.u32 	[%rd8], %r16;
$L__BB0_6:
	ret;

}
	// .globl	_Z13min_reductionPiS_
.visible .entry _Z13min_reductionPiS_(
	.param .u64 .ptr .align 1 _Z13min_reductionPiS__param_0,
	.param .u64 .ptr .align 1 _Z13min_reductionPiS__param_1
)
{
	.reg .pred 	%p<5>;
	.reg .b32 	%r<18>;
	.reg .b64 	%rd<9>;
	// demoted variable
	.shared .align 4 .b8 _ZZ13min_reductionPiS_E11partial_sum[4096];
	ld.param.u64 	%rd2, [_Z13min_reductionPiS__param_0];
	ld.param.u64 	%rd1, [_Z13min_reductionPiS__param_1];
	cvta.to.global.u64 	%rd3, %rd2;
	mov.u32 	%r1, %ctaid.x;
	mov.u32 	%r17, %ntid.x;
	mov.u32 	%r3, %tid.x;
	mad.lo.s32 	%r7, %r1, %r17, %r3;
	mul.wide.s32 	%rd4, %r7, 4;
	add.s64 	%rd5, %rd3, %rd4;
	ld.global.u32 	%r8, [%rd5];
	shl.b32 	%r9, %r3, 2;
	mov.u32 	%r10, _ZZ13min_reductionPiS_E11partial_sum;
	add.s32 	%r4, %r10, %r9;
	st.shared.u32 	[%r4], %r8;
	bar.sync 	0;
	setp.lt.u32 	%p1, %r17, 2;
	@%p1 bra 	$L__BB1_4;
$L__BB1_1:
	shr.u32 	%r6, %r17, 1;
	setp.ge.u32 	%p2, %r3, %r6;
	@%p2 bra 	$L__BB1_3;
	ld.shared.u32 	%r11, [%r4];
	shl.b32 	%r12, %r6, 2;
	add.s32 	%r13, %r4, %r12;
	ld.shared.u32 	%r14, [%r13];
	min.s32 	%r15, %r11, %r14;
	st.shared.u32 	[%r4], %r15;
$L__BB1_3:
	bar.sync 	0;
	setp.gt.u32 	%p3, %r17, 3;
	mov.u32 	%r17, %r6;
	@%p3 bra 	$L__BB1_1;
$L__BB1_4:
	setp.ne.s32 	%p4, %r3, 0;
	@%p4 bra 	$L__BB1_6;
	ld.shared.u32 	%r16, [_ZZ13min_reductionPiS_E11partial_sum];
	cvta.to.global.u64 	%rd6, %rd1;
	mul.wide.u32 	%rd7, %r1, 4;
	add.s64 	%rd8, %rd6, %rd7;
	st.global.u32 	[%rd8], %r16;
$L__BB1_6:
	ret;

}
	// .globl	_Z13sum_reductionPiS_
.visible .entry _Z13sum_reductionPiS_(
	.param .u64 .ptr .align 1 _Z13sum_reductionPiS__param_0,
	.param .u64 .ptr .align 1 _Z13sum_reductionPiS__param_1
)
{
	.reg .pred 	%p<5>;
	.reg .b32 	%r<18>;
	.reg .b64 	%rd<9>;
	// demoted variable
	.shared .align 4 .b8 _ZZ13sum_reductionPiS_E11partial_sum[4096];
	ld.param.u64 	%rd2, [_Z13sum_reductionPiS__param_0];
	ld.param.u64 	%rd1, [_Z13sum_reductionPiS__param_1];
	cvta.to.global.u64 	%rd3, %rd2;
	mov.u32 	%r1, %ctaid.x;
	mov.u32 	%r17, %ntid.x;
	mov.u32 	%r3, %tid.x;
	mad.lo.s32 	%r7, %r1, %r17, %r3;
	mul.wide.s32 	%rd4, %r7, 4;
	add.s64 	%rd5, %rd3, %rd4;
	ld.global.u32 	%r8, [%rd5];
	shl.b32 	%r9, %r3, 2;
	mov.u32 	%r10, _ZZ13sum_reductionPiS_E11partial_sum;
	add.s32 	%r4, %r10, %r9;
	st.shared.u32 	[%r4], %r8;
	bar.sync 	0;
	setp.lt.u32 	%p1, %r17, 2;
	@%p1 bra 	$L__BB2_4;
$L__BB2_1:
	shr.u32 	%r6, %r17, 1;
	setp.ge.u32 	%p2, %r3, %r6;
	@%p2 bra 	$L__BB2_3;
	shl.b32 	%r11, %r6, 2;
	add.s32 	%r12, %r4, %r11;
	ld.shared.u32 	%r13, [%r12];
	ld.shared.u32 	%r14, [%r4];
	add.s32 	%r15, %r14, %r13;
	st.shared.u32 	[%r4], %r15;
$L__BB2_3:
	bar.sync 	0;
	setp.gt.u32 	%p3, %r17, 3;
	mov.u32 	%r17, %r6;
	@%p3 bra 	$L__BB2_1;
$L__BB2_4:
	setp.ne.s32 	%p4, %r3, 0;
	@%p4 bra 	$L__BB2_6;
	ld.shared.u32 	%r16, [_ZZ13sum_reductionPiS_E11partial_sum];
	cvta.to.global.u64 	%rd6, %rd1;
	mul.wide.u32 	%rd7, %r1, 4;
	add.s64 	%rd8, %rd6, %rd7;
	st.global.u32 	[%rd8], %r16;
$L__BB2_6:
	ret;

}
	// .globl	_Z18variance_reductionPiS_Pf
.visible .entry _Z18variance_reductionPiS_Pf(
	.param .u64 .ptr .align 1 _Z18variance_reductionPiS_Pf_param_0,
	.param .u64 .ptr .align 1 _Z18variance_reductionPiS_Pf_param_1,
	.param .u64 .ptr .align 1 _Z18variance_reductionPiS_Pf_param_2
)
{
	.reg .pred 	%p<5>;
	.reg .b32 	%r<20>;
	.reg .b32 	%f<5>;
	.reg .b64 	%rd<11>;
	// demoted variable
	.shared .align 4 .b8 _ZZ18variance_reductionPiS_PfE11partial_sum[4096];
	ld.param.u64 	%rd2, [_Z18variance_reductionPiS_Pf_param_0];
	ld.param.u64 	%rd1, [_Z18variance_reductionPiS_Pf_param_1];
	ld.param.u64 	%rd3, [_Z18variance_reductionPiS_Pf_param_2];
	cvta.to.global.u64 	%rd4, %rd3;
	cvta.to.global.u64 	%rd5, %rd2;
	mov.u32 	%r1, %ctaid.x;
	mov.u32 	%r19, %ntid.x;
	mov.u32 	%r3, %tid.x;
	mad.lo.s32 	%r7, %r1, %r19, %r3;
	mul.wide.s32 	%rd6, %r7, 4;
	add.s64 	%rd7, %rd5, %rd6;
	ld.global.u32 	%r8, [%rd7];
	shl.b32 	%r9, %r3, 2;
	mov.u32 	%r10, _ZZ18variance_reductionPiS_PfE11partial_sum;
	add.s32 	%r4, %r10, %r9;
	st.shared.u32 	[%r4], %r8;
	bar.sync 	0;
	ld.shared.u32 	%r11, [%r4];
	cvt.rn.f32.s32 	%f1, %r11;
	ld.global.f32 	%f2, [%rd4];
	sub.f32 	%f3, %f1, %f2;
	mul.f32 	%f4, %f3, %f3;
	cvt.rzi.s32.f32 	%r12, %f4;
	st.shared.u32 	[%r4], %r12;
	bar.sync 	0;
	setp.lt.u32 	%p1, %r19, 2;
	@%p1 bra 	$L__BB3_4;
$L__BB3_1:
	shr.u32 	%r6, %r19, 1;
	setp.ge.u32 	%p2, %r3, %r6;
	@%p2 bra 	$L__BB3_3;
	shl.b32 	%r13, %r6, 2;
	add.s32 	%r14, %r4, %r13;
	ld.shared.u32 	%r15, [%r14];
	ld.shared.u32 	%r16, [%r4];
	add.s32 	%r17, %r16, %r15;
	st.shared.u32 	[%r4], %r17;
$L__BB3_3:
	bar.sync 	0;
	setp.gt.u32 	%p3, %r19, 3;
	mov.u32 	%r19, %r6;
	@%p3 bra 	$L__BB3_1;
$L__BB3_4:
	setp.ne.s32 	%p4, %r3, 0;
	@%p4 bra 	$L__BB3_6;
	ld.shared.u32 	%r18, [_ZZ18variance_reductionPiS_PfE11partial_sum];
	cvta.to.global.u64 	%rd8, %rd1;
	mul.wide.u32 	%rd9, %r1, 4;
	add.s64 	%rd10, %rd8, %rd9;
	st.global.u32 	[%rd10], %r18;
$L__BB3_6:
	ret;

}


// ===== COMPILED SASS (sm_100) =====

	.target	sm_100

	.elftype	@"ET_EXEC"


//--------------------- .note.nv.tkinfo           --------------------------
	.section	.note.nv.tkinfo,"",@"SHT_NOTE"
	.sectionflags	@"SHF_NOTE_NV_TKINFO"
	.tkinfo
        /*0018*/ 	.word	0x00000002
        /*0030*/ 	.string	""
        /*0030*/ 	.string	"ptxas"
        /*0030*/ 	.string	"Cuda compilation tools, release 13.0, V13.0.88"
        /*0030*/ 	.string	"Build cuda_13.0.r13.0/compiler.36424714_0"
        /*0030*/ 	.string	"-arch sm_100 -m 64 "



//--------------------- .note.nv.cuinfo           --------------------------
	.section	.note.nv.cuinfo,"",@"SHT_NOTE"
	.sectionflags	@"SHF_NOTE_NV_CUINFO"
        /*0018*/ 	.short	0x0002
        /*001a*/ 	.short	0x0064
        /*001c*/ 	.short	0x0082
	.zero		2


//--------------------- .nv.info                  --------------------------
	.section	.nv.info,"",@"SHT_CUDA_INFO"
	.align	4


	//----- nvinfo : EIATTR_REGCOUNT
	.align		4
        /*0000*/ 	.byte	0x04, 0x2f
        /*0002*/ 	.short	(.L_1 - .L_0)
	.align		4
.L_0:
        /*0004*/ 	.word	index@(_Z13max_reductionPiS_)
        /*0008*/ 	.word	0x0000000a


	//----- nvinfo : EIATTR_FRAME_SIZE
	.align		4
.L_1:
        /*000c*/ 	.byte	0x04, 0x11
        /*000e*/ 	.short	(.L_3 - .L_2)
	.align		4
.L_2:
        /*0010*/ 	.word	index@(_Z13max_reductionPiS_)
        /*0014*/ 	.word	0x00000000


	//----- nvinfo : EIATTR_REGCOUNT
	.align		4
.L_3:
        /*0018*/ 	.byte	0x04, 0x2f
        /*001a*/ 	.short	(.L_5 - .L_4)
	.align		4
.L_4:
        /*001c*/ 	.word	index@(_Z13min_reductionPiS_)
        /*0020*/ 	.word	0x0000000a


	//----- nvinfo : EIATTR_FRAME_SIZE
	.align		4
.L_5:
        /*0024*/ 	.byte	0x04, 0x11
        /*0026*/ 	.short	(.L_7 - .L_6)
	.align		4
.L_6:
        /*0028*/ 	.word	index@(_Z13min_reductionPiS_)
        /*002c*/ 	.word	0x00000000


	//----- nvinfo : EIATTR_REGCOUNT
	.align		4
.L_7:
        /*0030*/ 	.byte	0x04, 0x2f
        /*0032*/ 	.short	(.L_9 - .L_8)
	.align		4
.L_8:
        /*0034*/ 	.word	index@(_Z13sum_reductionPiS_)
        /*0038*/ 	.word	0x0000000b


	//----- nvinfo : EIATTR_FRAME_SIZE
	.align		4
.L_9:
        /*003c*/ 	.byte	0x04, 0x11
        /*003e*/ 	.short	(.L_11 - .L_10)
	.align		4
.L_10:
        /*0040*/ 	.word	index@(_Z13sum_reductionPiS_)
        /*0044*/ 	.word	0x00000000


	//----- nvinfo : EIATTR_REGCOUNT
	.align		4
.L_11:
        /*0048*/ 	.byte	0x04, 0x2f
        /*004a*/ 	.short	(.L_13 - .L_12)
	.align		4
.L_12:
        /*004c*/ 	.word	index@(_Z18variance_reductionPiS_Pf)
        /*0050*/ 	.word	0x0000000c


	//----- nvinfo : EIATTR_FRAME_SIZE
	.align		4
.L_13:
        /*0054*/ 	.byte	0x04, 0x11
        /*0056*/ 	.short	(.L_15 - .L_14)
	.align		4
.L_14:
        /*0058*/ 	.word	index@(_Z18variance_reductionPiS_Pf)
        /*005c*/ 	.word	0x00000000


	//----- nvinfo : EIATTR_MIN_STACK_SIZE
	.align		4
.L_15:
        /*0060*/ 	.byte	0x04, 0x12
        /*0062*/ 	.short	(.L_17 - .L_16)
	.align		4
.L_16:
        /*0064*/ 	.word	index@(_Z18variance_reductionPiS_Pf)
        /*0068*/ 	.word	0x00000000


	//----- nvinfo : EIATTR_MIN_STACK_SIZE
	.align		4
.L_17:
        /*006c*/ 	.byte	0x04, 0x12
        /*006e*/ 	.short	(.L_19 - .L_18)
	.align		4
.L_18:
        /*0070*/ 	.word	index@(_Z13sum_reductionPiS_)
        /*0074*/ 	.word	0x00000000


	//----- nvinfo : EIATTR_MIN_STACK_SIZE
	.align		4
.L_19:
        /*0078*/ 	.byte	0x04, 0x12
        /*007a*/ 	.short	(.L_21 - .L_20)
	.align		4
.L_20:
        /*007c*/ 	.word	index@(_Z13min_reductionPiS_)
        /*0080*/ 	.word	0x00000000


	//----- nvinfo : EIATTR_MIN_STACK_SIZE
	.align		4
.L_21:
        /*0084*/ 	.byte	0x04, 0x12
        /*0086*/ 	.short	(.L_23 - .L_22)
	.align		4
.L_22:
        /*0088*/ 	.word	index@(_Z13max_reductionPiS_)
        /*008c*/ 	.word	0x00000000
.L_23:


//--------------------- .nv.compat                --------------------------
	.section	.nv.compat,"",@"SHT_CUDA_COMPAT_INFO"
	.align	4
        /*0000*/ 	.byte	0x02, 0x09, 0x00, 0x00, 0x02, 0x02, 0x01, 0x00, 0x02, 0x05, 0x05, 0x00, 0x03, 0x07, 0x01, 0x01
        /*0010*/ 	.byte	0x02, 0x03, 0x00, 0x00, 0x02, 0x06, 0x01, 0x00, 0x04, 0x0b, 0x08, 0x00, 0x09, 0x00, 0x00, 0x00
        /*0020*/ 	.byte	0x00, 0x00, 0x00, 0x00


//--------------------- .nv.info._Z18variance_reductionPiS_Pf --------------------------
	.section	.nv.info._Z18variance_reductionPiS_Pf,"",@"SHT_CUDA_INFO"
	.sectionflags	@""
	.align	4


	//----- nvinfo : EIATTR_CUDA_API_VERSION
	.align		4
        /*0000*/ 	.byte	0x04, 0x37
        /*0002*/ 	.short	(.L_25 - .L_24)
.L_24:
        /*0004*/ 	.word	0x00000082


	//----- nvinfo : EIATTR_KPARAM_INFO
	.align		4
.L_25:
        /*0008*/ 	.byte	0x04, 0x17
        /*000a*/ 	.short	(.L_27 - .L_26)
.L_26:
        /*000c*/ 	.word	0x00000000
        /*0010*/ 	.short	0x0002
        /*0012*/ 	.short	0x0010
        /*0014*/ 	.byte	0x00, 0xf5, 0x21, 0x00


	//----- nvinfo : EIATTR_KPARAM_INFO
	.align		4
.L_27:
        /*0018*/ 	.byte	0x04, 0x17
        /*001a*/ 	.short	(.L_29 - .L_28)
.L_28:
        /*001c*/ 	.word	0x00000000
        /*0020*/ 	.short	0x0001
        /*0022*/ 	.short	0x0008
        /*0024*/ 	.byte	0x00, 0xf5, 0x21, 0x00


	//----- nvinfo : EIATTR_KPARAM_INFO
	.align		4
.L_29:
        /*0028*/ 	.byte	0x04, 0x17
        /*002a*/ 	.short	(.L_31 - .L_30)
.L_30:
        /*002c*/ 	.word	0x00000000
        /*0030*/ 	.short	0x0000
        /*0032*/ 	.short	0x0000
        /*0034*/ 	.byte	0x00, 0xf5, 0x21, 0x00


	//----- nvinfo : EIATTR_SPARSE_MMA_MASK
	.align		4
.L_31:
        /*0038*/ 	.byte	0x03, 0x50
        /*003a*/ 	.short	0x0000


	//----- nvinfo : EIATTR_MAXREG_COUNT
	.align		4
        /*003c*/ 	.byte	0x03, 0x1b
        /*003e*/ 	.short	0x00ff


	//----- nvinfo : EIATTR_NUM_BARRIERS
	.align		4
        /*0040*/ 	.byte	0x02, 0x4c
        /*0042*/ 	.byte	0x01
	.zero		1


	//----- nvinfo : EIATTR_MERCURY_ISA_VERSION
	.align		4
        /*0044*/ 	.byte	0x03, 0x5f
        /*0046*/ 	.short	0x0101


	//----- nvinfo : EIATTR_VRC_CTA_INIT_COUNT
	.align		4
        /*0048*/ 	.byte	0x02, 0x4a
	.zero		1
	.zero		1


	//----- nvinfo : EIATTR_EXIT_INSTR_OFFSETS
	.align		4
        /*004c*/ 	.byte	0x04, 0x1c
        /*004e*/ 	.short	(.L_33 - .L_32)


	//   ....[0]....
.L_32:
        /*0050*/ 	.word	0x00000270


	//   ....[1]....
        /*0054*/ 	.word	0x000002f0


	//----- nvinfo : EIATTR_CBANK_PARAM_SIZE
	.align		4
.L_33:
        /*0058*/ 	.byte	0x03, 0x19
        /*005a*/ 	.short	0x0018


	//----- nvinfo : EIATTR_PARAM_CBANK
	.align		4
        /*005c*/ 	.byte	0x04, 0x0a
        /*005e*/ 	.short	(.L_35 - .L_34)
	.align		4
.L_34:
        /*0060*/ 	.word	index@(.nv.constant0._Z18variance_reductionPiS_Pf)
        /*0064*/ 	.short	0x0380
        /*0066*/ 	.short	0x0018


	//----- nvinfo : EIATTR_SW_WAR
	.align		4
.L_35:
        /*0068*/ 	.byte	0x04, 0x36
        /*006a*/ 	.short	(.L_37 - .L_36)
.L_36:
        /*006c*/ 	.word	0x00000008
.L_37:


//--------------------- .nv.info._Z13sum_reductionPiS_ --------------------------
	.section	.nv.info._Z13sum_reductionPiS_,"",@"SHT_CUDA_INFO"
	.sectionflags	@""
	.align	4


	//----- nvinfo : EIATTR_CUDA_API_VERSION
	.align		4
        /*0000*/ 	.byte	0x04, 0x37
        /*0002*/ 	.short	(.L_39 - .L_38)
.L_38:
        /*0004*/ 	.word	0x00000082


	//----- nvinfo : EIATTR_KPARAM_INFO
	.align		4
.L_39:
        /*0008*/ 	.byte	0x04, 0x17
        /*000a*/ 	.short	(.L_41 - .L_40)
.L_40:
        /*000c*/ 	.word	0x00000000
        /*0010*/ 	.short	0x0001
        /*0012*/ 	.short	0x0008
        /*0014*/ 	.byte	0x00, 0xf5, 0x21, 0x00


	//----- nvinfo : EIATTR_KPARAM_INFO
	.align		4
.L_41:
        /*0018*/ 	.byte	0x04, 0x17
        /*001a*/ 	.short	(.L_43 - .L_42)
.L_42:
        /*001c*/ 	.word	0x00000000
        /*0020*/ 	.short	0x0000
        /*0022*/ 	.short	0x0000
        /*0024*/ 	.byte	0x00, 0xf5, 0x21, 0x00


	//----- nvinfo : EIATTR_SPARSE_MMA_MASK
	.align		4
.L_43:
        /*0028*/ 	.byte	0x03, 0x50
        /*002a*/ 	.short	0x0000


	//----- nvinfo : EIATTR_MAXREG_COUNT
	.align		4
        /*002c*/ 	.byte	0x03, 0x1b
        /*002e*/ 	.short	0x00ff


	//----- nvinfo : EIATTR_NUM_BARRIERS
	.align		4
        /*0030*/ 	.byte	0x02, 0x4c
        /*0032*/ 	.byte	0x01
	.zero		1


	//----- nvinfo : EIATTR_MERCURY_ISA_VERSION
	.align		4
        /*0034*/ 	.byte	0x03, 0x5f
        /*0036*/ 	.short	0x0101


	//----- nvinfo : EIATTR_VRC_CTA_INIT_COUNT
	.align		4
        /*0038*/ 	.byte	0x02, 0x4a
	.zero		1
	.zero		1


	//----- nvinfo : EIATTR_EXIT_INSTR_OFFSETS
	.align		4
        /*003c*/ 	.byte	0x04, 0x1c
        /*003e*/ 	.short	(.L_45 - .L_44)


	//   ....[0]....
.L_44:
        /*0040*/ 	.word	0x000001e0


	//   ....[1]....
        /*0044*/ 	.word	0x00000260


	//----- nvinfo : EIATTR_CBANK_PARAM_SIZE
	.align		4
.L_45:
        /*0048*/ 	.byte	0x03, 0x19
        /*004a*/ 	.short	0x0010


	//----- nvinfo : EIATTR_PARAM_CBANK
	.align		4
        /*004c*/ 	.byte	0x04, 0x0a
        /*004e*/ 	.short	(.L_47 - .L_46)
	.align		4
.L_46:
        /*0050*/ 	.word	index@(.nv.constant0._Z13sum_reductionPiS_)
        /*0054*/ 	.short	0x0380
        /*0056*/ 	.short	0x0010


	//----- nvinfo : EIATTR_SW_WAR
	.align		4
.L_47:
        /*0058*/ 	.byte	0x04, 0x36
        /*005a*/ 	.short	(.L_49 - .L_48)
.L_48:
        /*005c*/ 	.word	0x00000008
.L_49:


//--------------------- .nv.info._Z13min_reductionPiS_ --------------------------
	.section	.nv.info._Z13min_reductionPiS_,"",@"SHT_CUDA_INFO"
	.sectionflags	@""
	.align	4


	//----- nvinfo : EIATTR_CUDA_API_VERSION
	.align		4
        /*0000*/ 	.byte	0x04, 0x37
        /*0002*/ 	.short	(.L_51 - .L_50)
.L_50:
        /*0004*/ 	.word	0x00000082


	//----- nvinfo : EIATTR_KPARAM_INFO
	.align		4
.L_51:
        /*0008*/ 	.byte	0x04, 0x17
        /*000a*/ 	.short	(.L_53 - .L_52)
.L_52:
        /*000c*/ 	.word	0x00000000
        /*0010*/ 	.short	0x0001
        /*0012*/ 	.short	0x0008
        /*0014*/ 	.byte	0x00, 0xf5, 0x21, 0x00


	//----- nvinfo : EIATTR_KPARAM_INFO
	.align		4
.L_53:
        /*0018*/ 	.byte	0x04, 0x17
        /*001a*/ 	.short	(.L_55 - .L_54)
.L_54:
        /*001c*/ 	.word	0x00000000
        /*0020*/ 	.short	0x0000
        /*0022*/ 	.short	0x0000
        /*0024*/ 	.byte	0x00, 0xf5, 0x21, 0x00


	//----- nvinfo : EIATTR_SPARSE_MMA_MASK
	.align		4
.L_55:
        /*0028*/ 	.byte	0x03, 0x50
        /*002a*/ 	.short	0x0000


	//----- nvinfo : EIATTR_MAXREG_COUNT
	.align		4
        /*002c*/ 	.byte	0x03, 0x1b
        /*002e*/ 	.short	0x00ff


	//----- nvinfo : EIATTR_NUM_BARRIERS
	.align		4
        /*0030*/ 	.byte	0x02, 0x4c
        /*0032*/ 	.byte	0x01
	.zero		1


	//----- nvinfo : EIATTR_MERCURY_ISA_VERSION
	.align		4
        /*0034*/ 	.byte	0x03, 0x5f
        /*0036*/ 	.short	0x0101


	//----- nvinfo : EIATTR_VRC_CTA_INIT_COUNT
	.align		4
        /*0038*/ 	.byte	0x02, 0x4a
	.zero		1
	.zero		1


	//----- nvinfo : EIATTR_EXIT_INSTR_OFFSETS
	.align		4
        /*003c*/ 	.byte	0x04, 0x1c
        /*003e*/ 	.short	(.L_57 - .L_56)


	//   ....[0]....
.L_56:
        /*0040*/ 	.word	0x000001e0


	//   ....[1]....
        /*0044*/ 	.word	0x00000260


	//----- nvinfo : EIATTR_CBANK_PARAM_SIZE
	.align		4
.L_57:
        /*0048*/ 	.byte	0x03, 0x19
        /*004a*/ 	.short	0x0010


	//----- nvinfo : EIATTR_PARAM_CBANK
	.align		4
        /*004c*/ 	.byte	0x04, 0x0a
        /*004e*/ 	.short	(.L_59 - .L_58)
	.align		4
.L_58:
        /*0050*/ 	.word	index@(.nv.constant0._Z13min_reductionPiS_)
        /*0054*/ 	.short	0x0380
        /*0056*/ 	.short	0x0010


	//----- nvinfo : EIATTR_SW_WAR
	.align		4
.L_59:
        /*0058*/ 	.byte	0x04, 0x36
        /*005a*/ 	.short	(.L_61 - .L_60)
.L_60:
        /*005c*/ 	.word	0x00000008
.L_61:


//--------------------- .nv.info._Z13max_reductionPiS_ --------------------------
	.section	.nv.info._Z13max_reductionPiS_,"",@"SHT_CUDA_INFO"
	.sectionflags	@""
	.align	4


	//----- nvinfo : EIATTR_CUDA_API_VERSION
	.align		4
        /*0000*/ 	.byte	0x04, 0x37
        /*0002*/ 	.short	(.L_63 - .L_62)
.L_62:
        /*0004*/ 	.word	0x00000082


	//----- nvinfo : EIATTR_KPARAM_INFO
	.align		4
.L_63:
        /*0008*/ 	.byte	0x04, 0x17
        /*000a*/ 	.short	(.L_65 - .L_64)
.L_64:
        /*000c*/ 	.word	0x00000000
        /*0010*/ 	.short	0x0001
        /*0012*/ 	.short	0x0008
        /*0014*/ 	.byte	0x00, 0xf5, 0x21, 0x00


	//----- nvinfo : EIATTR_KPARAM_INFO
	.align		4
.L_65:
        /*0018*/ 	.byte	0x04, 0x17
        /*001a*/ 	.short	(.L_67 - .L_66)
.L_66:
        /*001c*/ 	.word	0x00000000
        /*0020*/ 	.short	0x0000
        /*0022*/ 	.short	0x0000
        /*0024*/ 	.byte	0x00, 0xf5, 0x21, 0x00


	//----- nvinfo : EIATTR_SPARSE_MMA_MASK
	.align		4
.L_67:
        /*0028*/ 	.byte	0x03, 0x50
        /*002a*/ 	.short	0x0000


	//----- nvinfo : EIATTR_MAXREG_COUNT
	.align		4
        /*002c*/ 	.byte	0x03, 0x1b
        /*002e*/ 	.short	0x00ff


	//----- nvinfo : EIATTR_NUM_BARRIERS
	.align		4
        /*0030*/ 	.byte	0x02, 0x4c
        /*0032*/ 	.byte	0x01
	.zero		1


	//----- nvinfo : EIATTR_MERCURY_ISA_VERSION
	.align		4
        /*0034*/ 	.byte	0x03, 0x5f
        /*0036*/ 	.short	0x0101


	//----- nvinfo : EIATTR_VRC_CTA_INIT_COUNT
	.align		4
        /*0038*/ 	.byte	0x02, 0x4a
	.zero		1
	.zero		1


	//----- nvinfo : EIATTR_EXIT_INSTR_OFFSETS
	.align		4
        /*003c*/ 	.byte	0x04, 0x1c
        /*003e*/ 	.short	(.L_69 - .L_68)


	//   ....[0]....
.L_68:
        /*0040*/ 	.word	0x000001e0


	//   ....[1]....
        /*0044*/ 	.word	0x00000260


	//----- nvinfo : EIATTR_CBANK_PARAM_SIZE
	.align		4
.L_69:
        /*0048*/ 	.byte	0x03, 0x19
        /*004a*/ 	.short	0x0010


	//----- nvinfo : EIATTR_PARAM_CBANK
	.align		4
        /*004c*/ 	.byte	0x04, 0x0a
        /*004e*/ 	.short	(.L_71 - .L_70)
	.align		4
.L_70:
        /*0050*/ 	.word	index@(.nv.constant0._Z13max_reductionPiS_)
        /*0054*/ 	.short	0x0380
        /*0056*/ 	.short	0x0010


	//----- nvinfo : EIATTR_SW_WAR
	.align		4
.L_71:
        /*0058*/ 	.byte	0x04, 0x36
        /*005a*/ 	.short	(.L_73 - .L_72)
.L_72:
        /*005c*/ 	.word	0x00000008
.L_73:


//--------------------- .nv.callgraph             --------------------------
	.section	.nv.callgraph,"",@"SHT_CUDA_CALLGRAPH"
	.align	4
	.sectionentsize	8
	.align		4
        /*0000*/ 	.word	0x00000000
	.align		4
        /*0004*/ 	.word	0xffffffff
	.align		4
        /*0008*/ 	.word	0x00000000
	.align		4
        /*000c*/ 	.word	0xfffffffe
	.align		4
        /*0010*/ 	.word	0x00000000
	.align		4
        /*0014*/ 	.word	0xfffffffd
	.align		4
        /*0018*/ 	.word	0x00000000
	.align		4
        /*001c*/ 	.word	0xfffffffc


//--------------------- .text._Z18variance_reductionPiS_Pf --------------------------
	.section	.text._Z18variance_reductionPiS_Pf,"ax",@progbits
	.align	128
        .global         _Z18variance_reductionPiS_Pf
        .type           _Z18variance_reductionPiS_Pf,@function
        .size           _Z18variance_reductionPiS_Pf,(.L_x_12 - _Z18variance_reductionPiS_Pf)
        .other          _Z18variance_reductionPiS_Pf,@"STO_CUDA_ENTRY STV_DEFAULT"
_Z18variance_reductionPiS_Pf:
.text._Z18variance_reductionPiS_Pf:
[----:B------:R-:W-:Y:S01]  /*0000*/  LDC R1, c[0x0][0x37c] ;  /* 0x0000df00ff017b82 */ /* 0x000fe20000000800 */
[----:B------:R-:W0:Y:S07]  /*0010*/  S2R R9, SR_CTAID.X ;  /* 0x0000000000097919 */ /* 0x000e2e0000002500 */
[----:B------:R-:W1:Y:S01]  /*0020*/  LDC.64 R2, c[0x0][0x380] ;  /* 0x0000e000ff027b82 */ /* 0x000e620000000a00 */
[----:B------:R-:W0:Y:S01]  /*0030*/  LDCU UR8, c[0x0][0x360] ;  /* 0x00006c00ff0877ac */ /* 0x000e220008000800 */
[----:B------:R-:W0:Y:S01]  /*0040*/  S2R R6, SR_TID.X ;  /* 0x0000000000067919 */ /* 0x000e220000002100 */
[----:B------:R-:W2:Y:S01]  /*0050*/  LDCU.64 UR6, c[0x0][0x358] ;  /* 0x00006b00ff0677ac */ /* 0x000ea20008000a00 */
[----:B0-----:R-:W-:-:S04]  /*0060*/  IMAD R5, R9, UR8, R6 ;  /* 0x0000000809057c24 */ /* 0x001fc8000f8e0206 */
[----:B-1----:R-:W-:-:S06]  /*0070*/  IMAD.WIDE R2, R5, 0x4, R2 ;  /* 0x0000000405027825 */ /* 0x002fcc00078e0202 */
[----:B--2---:R-:W2:Y:S01]  /*0080*/  LDG.E R2, desc[UR6][R2.64] ;  /* 0x0000000602027981 */ /* 0x004ea2000c1e1900 */
[----:B------:R-:W0:Y:S01]  /*0090*/  S2UR UR5, SR_CgaCtaId ;  /* 0x00000000000579c3 */ /* 0x000e220000008800 */
[----:B------:R-:W-:-:S07]  /*00a0*/  UMOV UR4, 0x400 ;  /* 0x0000040000047882 */ /* 0x000fce0000000000 */
[----:B------:R-:W1:Y:S01]  /*00b0*/  LDC.64 R4, c[0x0][0x390] ;  /* 0x0000e400ff047b82 */ /* 0x000e620000000a00 */
[----:B0-----:R-:W-:-:S06]  /*00c0*/  ULEA UR4, UR5, UR4, 0x18 ;  /* 0x0000000405047291 */ /* 0x001fcc000f8ec0ff */
[----:B------:R-:W-:-:S05]  /*00d0*/  LEA R7, R6, UR4, 0x2 ;  /* 0x0000000406077c11 */ /* 0x000fca000f8e10ff */
[----:B--2---:R-:W-:Y:S01]  /*00e0*/  STS [R7], R2 ;  /* 0x0000000207007388 */ /* 0x004fe20000000800 */
[----:B------:R-:W-:Y:S06]  /*00f0*/  BAR.SYNC.DEFER_BLOCKING 0x0 ;  /* 0x0000000000007b1d */ /* 0x000fec0000010000 */
[----:B-1----:R-:W2:Y:S01]  /*0100*/  LDG.E R5, desc[UR6][R4.64] ;  /* 0x0000000604057981 */ /* 0x002ea2000c1e1900 */
[----:B------:R-:W-:Y:S01]  /*0110*/  UISETP.GE.U32.AND UP0, UPT, UR8, 0x2, UPT ;  /* 0x000000020800788c */ /* 0x000fe2000bf06070 */
[----:B------:R-:W-:Y:S02]  /*0120*/  ISETP.NE.AND P0, PT, R6, RZ, PT ;  /* 0x000000ff0600720c */ /* 0x000fe40003f05270 */
[----:B------:R-:W0:Y:S02]  /*0130*/  LDS R0, [R7] ;  /* 0x0000000007007984 */ /* 0x000e240000000800 */
[----:B0-----:R-:W-:-:S05]  /*0140*/  I2FP.F32.S32 R0, R0 ;  /* 0x0000000000007245 */ /* 0x001fca0000201400 */
[----:B--2---:R-:W-:-:S04]  /*0150*/  FADD R0, R0, -R5 ;  /* 0x8000000500007221 */ /* 0x004fc80000000000 */
[----:B------:R-:W-:-:S06]  /*0160*/  FMUL R0, R0, R0 ;  /* 0x0000000000007220 */ /* 0x000fcc0000400000 */
[----:B------:R-:W0:Y:S02]  /*0170*/  F2I.TRUNC.NTZ R0, R0 ;  /* 0x0000000000007305 */ /* 0x000e24000020f100 */
[----:B0-----:R0:W-:Y:S01]  /*0180*/  STS [R7], R0 ;  /* 0x0000000007007388 */ /* 0x0011e20000000800 */
[----:B------:R-:W-:Y:S06]  /*0190*/  BAR.SYNC.DEFER_BLOCKING 0x0 ;  /* 0x0000000000007b1d */ /* 0x000fec0000010000 */
[----:B------:R-:W-:Y:S05]  /*01a0*/  BRA.U !UP0, `(.L_x_0) ;  /* 0x0000000108307547 */ /* 0x000fea000b800000 */
[----:B0-----:R-:W-:-:S07]  /*01b0*/  IMAD.U32 R0, RZ, RZ, UR8 ;  /* 0x00000008ff007e24 */ /* 0x001fce000f8e00ff */
.L_x_1:
[----:B------:R-:W-:-:S04]  /*01c0*/  SHF.R.U32.HI R5, RZ, 0x1, R0 ;  /* 0x00000001ff057819 */ /* 0x000fc80000011600 */
[----:B------:R-:W-:-:S13]  /*01d0*/  ISETP.GE.U32.AND P1, PT, R6, R5, PT ;  /* 0x000000050600720c */ /* 0x000fda0003f26070 */
[----:B------:R-:W-:Y:S01]  /*01e0*/  @!P1 IMAD R2, R5, 0x4, R7 ;  /* 0x0000000405029824 */ /* 0x000fe200078e0207 */
[----:B------:R-:W-:Y:S05]  /*01f0*/  @!P1 LDS R3, [R7] ;  /* 0x0000000007039984 */ /* 0x000fea0000000800 */
[----:B------:R-:W0:Y:S02]  /*0200*/  @!P1 LDS R2, [R2] ;  /* 0x0000000002029984 */ /* 0x000e240000000800 */
[----:B0-----:R-:W-:-:S05]  /*0210*/  @!P1 IADD3 R4, PT, PT, R2, R3, RZ ;  /* 0x0000000302049210 */ /* 0x001fca0007ffe0ff */
[----:B------:R1:W-:Y:S01]  /*0220*/  @!P1 STS [R7], R4 ;  /* 0x0000000407009388 */ /* 0x0003e20000000800 */
[----:B------:R-:W-:Y:S01]  /*0230*/  BAR.SYNC.DEFER_BLOCKING 0x0 ;  /* 0x0000000000007b1d */ /* 0x000fe20000010000 */
[----:B------:R-:W-:Y:S02]  /*0240*/  ISETP.GT.U32.AND P1, PT, R0, 0x3, PT ;  /* 0x000000030000780c */ /* 0x000fe40003f24070 */
[----:B------:R-:W-:-:S11]  /*0250*/  MOV R0, R5 ;  /* 0x0000000500007202 */ /* 0x000fd60000000f00 */
[----:B-1----:R-:W-:Y:S05]  /*0260*/  @P1 BRA `(.L_x_1) ;  /* 0xfffffffc00d41947 */ /* 0x002fea000383ffff */
.L_x_0:
[----:B------:R-:W-:Y:S05]  /*0270*/  @P0 EXIT ;  /* 0x000000000000094d */ /* 0x000fea0003800000 */
[----:B------:R-:W1:Y:S01]  /*0280*/  S2UR UR5, SR_CgaCtaId ;  /* 0x00000000000579c3 */ /* 0x000e620000008800 */
[----:B------:R-:W-:-:S07]  /*0290*/  UMOV UR4, 0x400 ;  /* 0x0000040000047882 */ /* 0x000fce0000000000 */
[----:B------:R-:W2:Y:S01]  /*02a0*/  LDC.64 R2, c[0x0][0x388] ;  /* 0x0000e200ff027b82 */ /* 0x000ea20000000a00 */
[----:B-1----:R-:W-:Y:S01]  /*02b0*/  ULEA UR4, UR5, UR4, 0x18 ;  /* 0x0000000405047291 */ /* 0x002fe2000f8ec0ff */
[----:B--2---:R-:W-:-:S08]  /*02c0*/  IMAD.WIDE.U32 R2, R9, 0x4, R2 ;  /* 0x0000000409027825 */ /* 0x004fd000078e0002 */
[----:B------:R-:W1:Y:S04]  /*02d0*/  LDS R5, [UR4] ;  /* 0x00000004ff057984 */ /* 0x000e680008000800 */
[----:B-1----:R-:W-:Y:S01]  /*02e0*/  STG.E desc[UR6][R2.64], R5 ;  /* 0x0000000502007986 */ /* 0x002fe2000c101906 */
[----:B------:R-:W-:Y:S05]  /*02f0*/  EXIT ;  /* 0x000000000000794d */ /* 0x000fea0003800000 */
.L_x_2:
[----:B------:R-:W-:-:S00]  /*0300*/  BRA `(.L_x_2) ;  /* 0xfffffffc00fc7947 */ /* 0x000fc0000383ffff */
[----:B------:R-:W-:-:S00]  /*0310*/  NOP ;  /* 0x0000000000007918 */ /* 0x000fc00000000000 */
        /* <DEDUP_REMOVED lines=14> */
.L_x_12:


//--------------------- .text._Z13sum_reductionPiS_ --------------------------
	.section	.text._Z13sum_reductionPiS_,"ax",@progbits
	.align	128
        .global         _Z13sum_reductionPiS_
        .type           _Z13sum_reductionPiS_,@function
        .size           _Z13sum_reductionPiS_,(.L_x_13 - _Z13sum_reductionPiS_)
        .other          _Z13sum_reductionPiS_,@"STO_CUDA_ENTRY STV_DEFAULT"
_Z13sum_reductionPiS_:
.text._Z13sum_reductionPiS_:
        /* <DEDUP_REMOVED lines=10> */
[----:B------:R-:W-:Y:S01]  /*00a0*/  UMOV UR4, 0x400 ;  /* 0x0000040000047882 */ /* 0x000fe20000000000 */
[----:B------:R-:W-:Y:S01]  /*00b0*/  UISETP.GE.U32.AND UP0, UPT, UR8, 0x2, UPT ;  /* 0x000000020800788c */ /* 0x000fe2000bf06070 */
[----:B------:R-:W-:Y:S01]  /*00c0*/  ISETP.NE.AND P0, PT, R6, RZ, PT ;  /* 0x000000ff0600720c */ /* 0x000fe20003f05270 */
[----:B0-----:R-:W-:-:S06]  /*00d0*/  ULEA UR4, UR5, UR4, 0x18 ;  /* 0x0000000405047291 */ /* 0x001fcc000f8ec0ff */
[----:B------:R-:W-:-:S05]  /*00e0*/  LEA R5, R6, UR4, 0x2 ;  /* 0x0000000406057c11 */ /* 0x000fca000f8e10ff */
[----:B--2---:R0:W-:Y:S01]  /*00f0*/  STS [R5], R2 ;  /* 0x0000000205007388 */ /* 0x0041e20000000800 */
[----:B------:R-:W-:Y:S06]  /*0100*/  BAR.SYNC.DEFER_BLOCKING 0x0 ;  /* 0x0000000000007b1d */ /* 0x000fec0000010000 */
[----:B------:R-:W-:Y:S05]  /*0110*/  BRA.U !UP0, `(.L_x_3) ;  /* 0x0000000108307547 */ /* 0x000fea000b800000 */
[----:B------:R-:W-:-:S07]  /*0120*/  IMAD.U32 R0, RZ, RZ, UR8 ;  /* 0x00000008ff007e24 */ /* 0x000fce000f8e00ff */
.L_x_4:
[----:B------:R-:W-:-:S04]  /*0130*/  SHF.R.U32.HI R8, RZ, 0x1, R0 ;  /* 0x00000001ff087819 */ /* 0x000fc80000011600 */
[----:B------:R-:W-:-:S13]  /*0140*/  ISETP.GE.U32.AND P1, PT, R6, R8, PT ;  /* 0x000000080600720c */ /* 0x000fda0003f26070 */
[----:B0-----:R-:W-:Y:S01]  /*0150*/  @!P1 IMAD R2, R8, 0x4, R5 ;  /* 0x0000000408029824 */ /* 0x001fe200078e0205 */
[----:B------:R-:W-:Y:S05]  /*0160*/  @!P1 LDS R3, [R5] ;  /* 0x0000000005039984 */ /* 0x000fea0000000800 */
[----:B------:R-:W0:Y:S02]  /*0170*/  @!P1 LDS R2, [R2] ;  /* 0x0000000002029984 */ /* 0x000e240000000800 */
[----:B0-----:R-:W-:-:S05]  /*0180*/  @!P1 IADD3 R4, PT, PT, R2, R3, RZ ;  /* 0x0000000302049210 */ /* 0x001fca0007ffe0ff */
[----:B------:R1:W-:Y:S01]  /*0190*/  @!P1 STS [R5], R4 ;  /* 0x0000000405009388 */ /* 0x0003e20000000800 */
[----:B------:R-:W-:Y:S01]  /*01a0*/  BAR.SYNC.DEFER_BLOCKING 0x0 ;  /* 0x0000000000007b1d */ /* 0x000fe20000010000 */
[----:B------:R-:W-:Y:S01]  /*01b0*/  ISETP.GT.U32.AND P1, PT, R0, 0x3, PT ;  /* 0x000000030000780c */ /* 0x000fe20003f24070 */
[----:B------:R-:W-:-:S12]  /*01c0*/  IMAD.MOV.U32 R0, RZ, RZ, R8 ;  /* 0x000000ffff007224 */ /* 0x000fd800078e0008 */
[----:B-1----:R-:W-:Y:S05]  /*01d0*/  @P1 BRA `(.L_x_4) ;  /* 0xfffffffc00d41947 */ /* 0x002fea000383ffff */
.L_x_3:
[----:B------:R-:W-:Y:S05]  /*01e0*/  @P0 EXIT ;  /* 0x000000000000094d */ /* 0x000fea0003800000 */
[----:B------:R-:W1:Y:S01]  /*01f0*/  S2UR UR5, SR_CgaCtaId ;  /* 0x00000000000579c3 */ /* 0x000e620000008800 */
[----:B------:R-:W-:-:S07]  /*0200*/  UMOV UR4, 0x400 ;  /* 0x0000040000047882 */ /* 0x000fce0000000000 */
[----:B0-----:R-:W0:Y:S01]  /*0210*/  LDC.64 R2, c[0x0][0x388] ;  /* 0x0000e200ff027b82 */ /* 0x001e220000000a00 */
[----:B-1----:R-:W-:Y:S01]  /*0220*/  ULEA UR4, UR5, UR4, 0x18 ;  /* 0x0000000405047291 */ /* 0x002fe2000f8ec0ff */
[----:B0-----:R-:W-:-:S08]  /*0230*/  IMAD.WIDE.U32 R2, R7, 0x4, R2 ;  /* 0x0000000407027825 */ /* 0x001fd000078e0002 */
[----:B------:R-:W0:Y:S04]  /*0240*/  LDS R5, [UR4] ;  /* 0x00000004ff057984 */ /* 0x000e280008000800 */
[----:B0-----:R-:W-:Y:S01]  /*0250*/  STG.E desc[UR6][R2.64], R5 ;  /* 0x0000000502007986 */ /* 0x001fe2000c101906 */
[----:B------:R-:W-:Y:S05]  /*0260*/  EXIT ;  /* 0x000000000000794d */ /* 0x000fea0003800000 */
.L_x_5:
        /* <DEDUP_REMOVED lines=9> */
.L_x_13:


//--------------------- .text._Z13min_reductionPiS_ --------------------------
	.section	.text._Z13min_reductionPiS_,"ax",@progbits
	.align	128
        .global         _Z13min_reductionPiS_
        .type           _Z13min_reductionPiS_,@function
        .size           _Z13min_reductionPiS_,(.L_x_14 - _Z13min_reductionPiS_)
        .other          _Z13min_reductionPiS_,@"STO_CUDA_ENTRY STV_DEFAULT"
_Z13min_reductionPiS_:
.text._Z13min_reductionPiS_:
        /* <DEDUP_REMOVED lines=19> */
.L_x_7:
[----:B------:R-:W-:-:S04]  /*0130*/  SHF.R.U32.HI R6, RZ, 0x1, R0 ;  /* 0x00000001ff067819 */ /* 0x000fc80000011600 */
[----:B------:R-:W-:-:S13]  /*0140*/  ISETP.GE.U32.AND P1, PT, R4, R6, PT ;  /* 0x000000060400720c */ /* 0x000fda0003f26070 */
[----:B------:R-:W-:Y:S01]  /*0150*/  @!P1 IMAD R3, R6, 0x4, R5 ;  /* 0x0000000406039824 */ /* 0x000fe200078e0205 */
[----:B0-----:R-:W-:Y:S05]  /*0160*/  @!P1 LDS R2, [R5] ;  /* 0x0000000005029984 */ /* 0x001fea0000000800 */
[----:B------:R-:W0:Y:S02]  /*0170*/  @!P1 LDS R3, [R3] ;  /* 0x0000000003039984 */ /* 0x000e240000000800 */
[----:B0-----:R-:W-:-:S05]  /*0180*/  @!P1 VIMNMX R2, PT, PT, R2, R3, PT ;  /* 0x0000000302029248 */ /* 0x001fca0003fe0100 */
[----:B------:R1:W-:Y:S01]  /*0190*/  @!P1 STS [R5], R2 ;  /* 0x0000000205009388 */ /* 0x0003e20000000800 */
[----:B------:R-:W-:Y:S01]  /*01a0*/  BAR.SYNC.DEFER_BLOCKING 0x0 ;  /* 0x0000000000007b1d */ /* 0x000fe20000010000 */
[----:B------:R-:W-:Y:S01]  /*01b0*/  ISETP.GT.U32.AND P1, PT, R0, 0x3, PT ;  /* 0x000000030000780c */ /* 0x000fe20003f24070 */
[----:B------:R-:W-:-:S12]  /*01c0*/  IMAD.MOV.U32 R0, RZ, RZ, R6 ;  /* 0x000000ffff007224 */ /* 0x000fd800078e0006 */
[----:B-1----:R-:W-:Y:S05]  /*01d0*/  @P1 BRA `(.L_x_7) ;  /* 0xfffffffc00d41947 */ /* 0x002fea000383ffff */
.L_x_6:
        /* <DEDUP_REMOVED lines=9> */
.L_x_8:
        /* <DEDUP_REMOVED lines=9> */
.L_x_14:


//--------------------- .text._Z13max_reductionPiS_ --------------------------
	.section	.text._Z13max_reductionPiS_,"ax",@progbits
	.align	128
        .global         _Z13max_reductionPiS_
        .type           _Z13max_reductionPiS_,@function
        .size           _Z13max_reductionPiS_,(.L_x_15 - _Z13max_reductionPiS_)
        .other          _Z13max_reductionPiS_,@"STO_CUDA_ENTRY STV_DEFAULT"
_Z13max_reductionPiS_:
.text._Z13max_reductionPiS_:
        /* <DEDUP_REMOVED lines=19> */
.L_x_10:
[----:B------:R-:W-:-:S04]  /*0130*/  SHF.R.U32.HI R6, RZ, 0x1, R0 ;  /* 0x00000001ff067819 */ /* 0x000fc80000011600 */
[----:B------:R-:W-:-:S13]  /*0140*/  ISETP.GE.U32.AND P1, PT, R4, R6, PT ;  /* 0x000000060400720c */ /* 0x000fda0003f26070 */
[----:B------:R-:W-:Y:S01]  /*0150*/  @!P1 IMAD R3, R6, 0x4, R5 ;  /* 0x0000000406039824 */ /* 0x000fe200078e0205 */
[----:B0-----:R-:W-:Y:S05]  /*0160*/  @!P1 LDS R2, [R5] ;  /* 0x0000000005029984 */ /* 0x001fea0000000800 */
[----:B------:R-:W0:Y:S02]  /*0170*/  @!P1 LDS R3, [R3] ;  /* 0x0000000003039984 */ /* 0x000e240000000800 */
[----:B0-----:R-:W-:-:S05]  /*0180*/  @!P1 VIMNMX R2, PT, PT, R2, R3, !PT ;  /* 0x0000000302029248 */ /* 0x001fca0007fe0100 */
[----:B------:R1:W-:Y:S01]  /*0190*/  @!P1 STS [R5], R2 ;  /* 0x0000000205009388 */ /* 0x0003e20000000800 */
[----:B------:R-:W-:Y:S01]  /*01a0*/  BAR.SYNC.DEFER_BLOCKING 0x0 ;  /* 0x0000000000007b1d */ /* 0x000fe20000010000 */
[----:B------:R-:W-:Y:S01]  /*01b0*/  ISETP.GT.U32.AND P1, PT, R0, 0x3, PT ;  /* 0x000000030000780c */ /* 0x000fe20003f24070 */
[----:B------:R-:W-:-:S12]  /*01c0*/  IMAD.MOV.U32 R0, RZ, RZ, R6 ;  /* 0x000000ffff007224 */ /* 0x000fd800078e0006 */
[----:B-1----:R-:W-:Y:S05]  /*01d0*/  @P1 BRA `(.L_x_10) ;  /* 0xfffffffc00d41947 */ /* 0x002fea000383ffff */
.L_x_9:
        /* <DEDUP_REMOVED lines=9> */
.L_x_11:
        /* <DEDUP_REMOVED lines=9> */
.L_x_15:


//--------------------- .nv.shared._Z18variance_reductionPiS_Pf --------------------------
	.section	.nv.shared._Z18variance_reductionPiS_Pf,"aw",@nobits
	.sectionflags	@""
	.align	4
.nv.shared._Z18variance_reductionPiS_Pf:
	.zero		5120


//--------------------- .nv.shared.reserved.0     --------------------------
	.section	.nv.shared.reserved.0,"aw",@nobits
	.weak		__nv_reservedSMEM_offset_0_alias
	.size		__nv_reservedSMEM_offset_0_alias, 0, 64
	.other		__nv_reservedSMEM_offset_0_alias,@"STO_CUDA_RESERVED_SHARED STV_DEFAULT"
__nv_reservedSMEM_offset_0_alias:
	.zero		0
	.zero		64


//--------------------- .nv.shared._Z13sum_reductionPiS_ --------------------------
	.section	.nv.shared._Z13sum_reductionPiS_,"aw",@nobits
	.sectionflags	@""
	.align	4
.nv.shared._Z13sum_reductionPiS_:
	.zero		5120


//--------------------- .nv.shared._Z13min_reductionPiS_ --------------------------
	.section	.nv.shared._Z13min_reductionPiS_,"aw",@nobits
	.sectionflags	@""
	.align	4
.nv.shared._Z13min_reductionPiS_:
	.zero		5120


//--------------------- .nv.shared._Z13max_reductionPiS_ --------------------------
	.section	.nv.shared._Z13max_reductionPiS_,"aw",@nobits
	.sectionflags	@""
	.align	4
.nv.shared._Z13max_reductionPiS_:
	.zero		5120


//--------------------- .nv.constant0._Z18variance_reductionPiS_Pf --------------------------
	.section	.nv.constant0._Z18variance_reductionPiS_Pf,"a",@progbits
	.sectionflags	@""
	.align	4
.nv.constant0._Z18variance_reductionPiS_Pf:
	.zero		920


//--------------------- .nv.constant0._Z13sum_reductionPiS_ --------------------------
	.section	.nv.constant0._Z13sum_reductionPiS_,"a",@progbits
	.sectionflags	@""
	.align	4
.nv.constant0._Z13sum_reductionPiS_:
	.zero		912


//--------------------- .nv.constant0._Z13min_reductionPiS_ --------------------------
	.section	.nv.constant0._Z13min_reductionPiS_,"a",@progbits
	.sectionflags	@""
	.align	4
.nv.constant0._Z13min_reductionPiS_:
	.zero		912


//--------------------- .nv.constant0._Z13max_reductionPiS_ --------------------------
	.section	.nv.constant0._Z13max_reductionPiS_,"a",@progbits
	.sectionflags	@""
	.align	4
.nv.constant0._Z13max_reductionPiS_:
	.zero		912


//--------------------- SYMBOLS --------------------------

	.type		.nv.reservedSmem.offset0,@object
	.size		.nv.reservedSmem.offset0,0x4
	.type		.nv.reservedSmem.cap,@object
	.size		.nv.reservedSmem.cap,0x4
